//
// Generated by NVIDIA NVVM Compiler
//
// Compiler Build ID: CL-36424714
// Cuda compilation tools, release 13.0, V13.0.88
// Based on NVVM 20.0.0
//

.version 9.0
.target sm_100
.address_size 64

	// .globl	_Z8mykernelv
.extern .func  (.param .b32 func_retval0) vprintf
(
	.param .b64 vprintf_param_0,
	.param .b64 vprintf_param_1
)
;
.global .align 1 .b8 $str[77] = {73, 32, 97, 109, 32, 116, 104, 114, 101, 97, 100, 32, 37, 100, 32, 124, 32, 109, 121, 32, 83, 77, 32, 73, 68, 32, 105, 115, 32, 37, 100, 32, 124, 32, 109, 121, 32, 119, 97, 114, 112, 32, 73, 68, 32, 105, 115, 32, 37, 100, 32, 124, 32, 97, 110, 100, 32, 109, 121, 32, 119, 97, 114, 112, 32, 108, 97, 110, 101, 32, 105, 115, 32, 37, 100, 10};

.visible .entry _Z8mykernelv()
{
	.local .align 16 .b8 	__local_depot0[16];
	.reg .b64 	%SP;
	.reg .b64 	%SPL;
	.reg .b32 	%r<10>;
	.reg .b64 	%rd<5>;

	mov.u64 	%SPL, __local_depot0;
	cvta.local.u64 	%SP, %SPL;
	add.u64 	%rd1, %SP, 0;
	add.u64 	%rd2, %SPL, 0;
	mov.u32 	%r4, %tid.x;
	mov.u32 	%r5, %ntid.x;
	mov.u32 	%r6, %ctaid.x;
	mad.lo.s32 	%r7, %r5, %r6, %r4;
	// begin inline asm
	mov.u32 %r1, %smid;
	// end inline asm
	// begin inline asm
	mov.u32 %r2, %warpid;
	// end inline asm
	// begin inline asm
	mov.u32 %r3, %laneid;
	// end inline asm
	st.local.v4.u32 	[%rd2], {%r7, %r1, %r2, %r3};
	mov.u64 	%rd3, $str;
	cvta.global.u64 	%rd4, %rd3;
	{ // callseq 0, 0
	.param .b64 param0;
	st.param.b64 	[param0], %rd4;
	.param .b64 param1;
	st.param.b64 	[param1], %rd1;
	.param .b32 retval0;
	call.uni (retval0), 
	vprintf, 
	(
	param0, 
	param1
	);
	ld.param.b32 	%r8, [retval0];
	} // callseq 0
	ret;

}


// ===== COMPILED SASS (sm_100) =====

	.target	sm_100

	.elftype	@"ET_EXEC"


//--------------------- .note.nv.tkinfo           --------------------------
	.section	.note.nv.tkinfo,"",@"SHT_NOTE"
	.sectionflags	@"SHF_NOTE_NV_TKINFO"
	.tkinfo
        /*0018*/ 	.word	0x00000002
        /*0030*/ 	.string	""
        /*0030*/ 	.string	"ptxas"
        /*0030*/ 	.string	"Cuda compilation tools, release 13.0, V13.0.88"
        /*0030*/ 	.string	"Build cuda_13.0.r13.0/compiler.36424714_0"
        /*0030*/ 	.string	"-arch sm_100 -m 64 "



//--------------------- .note.nv.cuinfo           --------------------------
	.section	.note.nv.cuinfo,"",@"SHT_NOTE"
	.sectionflags	@"SHF_NOTE_NV_CUINFO"
        /*0018*/ 	.short	0x0002
        /*001a*/ 	.short	0x0064
        /*001c*/ 	.short	0x0082
	.zero		2


//--------------------- .nv.info                  --------------------------
	.section	.nv.info,"",@"SHT_CUDA_INFO"
	.align	4


	//----- nvinfo : EIATTR_REGCOUNT
	.align		4
        /*0000*/ 	.byte	0x04, 0x2f
        /*0002*/ 	.short	(.L_2 - .L_1)
	.align		4
.L_1:
        /*0004*/ 	.word	index@(_Z8mykernelv)
        /*0008*/ 	.word	0x00000018


	//----- nvinfo : EIATTR_FRAME_SIZE
	.align		4
.L_2:
        /*000c*/ 	.byte	0x04, 0x11
        /*000e*/ 	.short	(.L_4 - .L_3)
	.align		4
.L_3:
        /*0010*/ 	.word	index@(_Z8mykernelv)
        /*0014*/ 	.word	0x00000010


	//----- nvinfo : EIATTR_MIN_STACK_SIZE
	.align		4
.L_4:
        /*0018*/ 	.byte	0x04, 0x12
        /*001a*/ 	.short	(.L_6 - .L_5)
	.align		4
.L_5:
        /*001c*/ 	.word	index@(_Z8mykernelv)
        /*0020*/ 	.word	0x00000010
.L_6:


//--------------------- .nv.compat                --------------------------
	.section	.nv.compat,"",@"SHT_CUDA_COMPAT_INFO"
	.align	4
        /*0000*/ 	.byte	0x02, 0x09, 0x00, 0x00, 0x02, 0x02, 0x01, 0x00, 0x02, 0x05, 0x05, 0x00, 0x03, 0x07, 0x01, 0x01
        /*0010*/ 	.byte	0x02, 0x03, 0x00, 0x00, 0x02, 0x06, 0x01, 0x00, 0x04, 0x0b, 0x08, 0x00, 0x09, 0x00, 0x00, 0x00
        /*0020*/ 	.byte	0x00, 0x00, 0x00, 0x00


//--------------------- .nv.info._Z8mykernelv     --------------------------
	.section	.nv.info._Z8mykernelv,"",@"SHT_CUDA_INFO"
	.sectionflags	@""
	.align	4


	//----- nvinfo : EIATTR_CUDA_API_VERSION
	.align		4
        /*0000*/ 	.byte	0x04, 0x37
        /*0002*/ 	.short	(.L_8 - .L_7)
.L_7:
        /*0004*/ 	.word	0x00000082


	//----- nvinfo : EIATTR_SPARSE_MMA_MASK
	.align		4
.L_8:
        /*0008*/ 	.byte	0x03, 0x50
        /*000a*/ 	.short	0x0000


	//----- nvinfo : EIATTR_MAXREG_COUNT
	.align		4
        /*000c*/ 	.byte	0x03, 0x1b
        /*000e*/ 	.short	0x00ff


	//----- nvinfo : EIATTR_EXTERNS
	.align		4
        /*0010*/ 	.byte	0x04, 0x0f
        /*0012*/ 	.short	(.L_10 - .L_9)


	//   ....[0]....
	.align		4
.L_9:
        /*0014*/ 	.word	index@(vprintf)


	//----- nvinfo : EIATTR_MERCURY_ISA_VERSION
	.align		4
.L_10:
        /*0018*/ 	.byte	0x03, 0x5f
        /*001a*/ 	.short	0x0101


	//----- nvinfo : EIATTR_VRC_CTA_INIT_COUNT
	.align		4
        /*001c*/ 	.byte	0x02, 0x4a
	.zero		1
	.zero		1


	//----- nvinfo : EIATTR_SYSCALL_OFFSETS
	.align		4
        /*0020*/ 	.byte	0x04, 0x46
        /*0022*/ 	.short	(.L_12 - .L_11)


	//   ....[0]....
.L_11:
        /*0024*/ 	.word	0x00000160


	//----- nvinfo : EIATTR_EXIT_INSTR_OFFSETS
	.align		4
.L_12:
        /*0028*/ 	.byte	0x04, 0x1c
        /*002a*/ 	.short	(.L_14 - .L_13)


	//   ....[0]....
.L_13:
        /*002c*/ 	.word	0x00000170


	//----- nvinfo : EIATTR_SW_WAR
	.align		4
.L_14:
        /*0030*/ 	.byte	0x04, 0x36
        /*0032*/ 	.short	(.L_16 - .L_15)
.L_15:
        /*0034*/ 	.word	0x00000008
.L_16:


//--------------------- .nv.callgraph             --------------------------
	.section	.nv.callgraph,"",@"SHT_CUDA_CALLGRAPH"
	.align	4
	.sectionentsize	8
	.align		4
        /*0000*/ 	.word	0x00000000
	.align		4
        /*0004*/ 	.word	0xffffffff
	.align		4
        /*0008*/ 	.word	index@(_Z8mykernelv)
	.align		4
        /*000c*/ 	.word	index@(vprintf)
	.align		4
        /*0010*/ 	.word	0x00000000
	.align		4
        /*0014*/ 	.word	0xfffffffe
	.align		4
        /*0018*/ 	.word	0x00000000
	.align		4
        /*001c*/ 	.word	0xfffffffd
	.align		4
        /*0020*/ 	.word	0x00000000
	.align		4
        /*0024*/ 	.word	0xfffffffc


//--------------------- .nv.constant4             --------------------------
	.section	.nv.constant4,"a",@progbits
	.align	8
	.align		8
.nv.constant4:
        /*0000*/ 	.dword	vprintf
	.align		8
        /*0008*/ 	.dword	$str


//--------------------- .text._Z8mykernelv        --------------------------
	.section	.text._Z8mykernelv,"ax",@progbits
	.align	128
        .global         _Z8mykernelv
        .type           _Z8mykernelv,@function
        .size           _Z8mykernelv,(.L_x_2 - _Z8mykernelv)
        .other          _Z8mykernelv,@"STO_CUDA_ENTRY STV_DEFAULT"
_Z8mykernelv:
.text._Z8mykernelv:
[----:B------:R-:W0:Y:S01]  /*0000*/  LDC R1, c[0x0][0x37c] ;  /* 0x0000df00ff017b82 */ /* 0x000e220000000800 */
[----:B------:R-:W1:Y:S01]  /*0010*/  S2R R8, SR_TID.X ;  /* 0x0000000000087919 */ /* 0x000e620000002100 */
[----:B------:R-:W2:Y:S01]  /*0020*/  LDCU UR5, c[0x0][0x2fc] ;  /* 0x00005f80ff0577ac */ /* 0x000ea20008000800 */
[----:B0-----:R-:W-:Y:S01]  /*0030*/  VIADD R1, R1, 0xfffffff0 ;  /* 0xfffffff001017836 */ /* 0x001fe20000000000 */
[----:B------:R-:W-:Y:S01]  /*0040*/  MOV R0, 0x0 ;  /* 0x0000000000007802 */ /* 0x000fe20000000f00 */
[----:B------:R-:W1:Y:S01]  /*0050*/  S2R R3, SR_CTAID.X ;  /* 0x0000000000037919 */ /* 0x000e620000002500 */
[----:B------:R-:W1:Y:S01]  /*0060*/  LDCU UR6, c[0x0][0x360] ;  /* 0x00006c00ff0677ac */ /* 0x000e620008000800 */
[----:B------:R-:W0:Y:S01]  /*0070*/  S2R R9, SR_VIRTUALSMID ;  /* 0x0000000000097919 */ /* 0x000e220000004300 */
[----:B------:R-:W3:Y:S01]  /*0080*/  LDCU UR4, c[0x0][0x2f8] ;  /* 0x00005f00ff0477ac */ /* 0x000ee20008000800 */
[----:B------:R-:W0:Y:S01]  /*0090*/  S2R R11, SR_LANEID ;  /* 0x00000000000b7919 */ /* 0x000e220000000000 */
[----:B------:R-:W4:Y:S02]  /*00a0*/  S2R R10, SR_VIRTID ;  /* 0x00000000000a7919 */ /* 0x000f240000000300 */
[----:B----4-:R-:W-:-:S04]  /*00b0*/  SHF.R.U32.HI R10, RZ, 0x8, R10 ;  /* 0x00000008ff0a7819 */ /* 0x010fc8000001160a */
[----:B------:R-:W-:Y:S02]  /*00c0*/  SGXT.U32 R10, R10, 0x7 ;  /* 0x000000070a0a781a */ /* 0x000fe40000000000 */
[----:B---3--:R-:W-:-:S05]  /*00d0*/  IADD3 R6, P0, PT, R1, UR4, RZ ;  /* 0x0000000401067c10 */ /* 0x008fca000ff1e0ff */
[----:B--2---:R-:W-:Y:S02]  /*00e0*/  IMAD.X R7, RZ, RZ, UR5, P0 ;  /* 0x00000005ff077e24 */ /* 0x004fe400080e06ff */
[----:B-1----:R-:W-:Y:S01]  /*00f0*/  IMAD R8, R3, UR6, R8 ;  /* 0x0000000603087c24 */ /* 0x002fe2000f8e0208 */
[----:B------:R-:W1:Y:S01]  /*0100*/  LDCU.64 UR6, c[0x4][0x8] ;  /* 0x01000100ff0677ac */ /* 0x000e620008000a00 */
[----:B------:R2:W3:Y:S03]  /*0110*/  LDC.64 R2, c[0x4][R0] ;  /* 0x0100000000027b82 */ /* 0x0004e60000000a00 */
[----:B0-----:R2:W-:Y:S01]  /*0120*/  STL.128 [R1], R8 ;  /* 0x0000000801007387 */ /* 0x0015e20000100c00 */
[----:B-1----:R-:W-:Y:S01]  /*0130*/  IMAD.U32 R4, RZ, RZ, UR6 ;  /* 0x00000006ff047e24 */ /* 0x002fe2000f8e00ff */
[----:B------:R-:W-:-:S07]  /*0140*/  MOV R5, UR7 ;  /* 0x0000000700057c02 */ /* 0x000fce0008000f00 */
[----:B------:R-:W-:-:S07]  /*0150*/  LEPC R20, `(.L_x_0) ;  /* 0x000000001014794e */ /* 0x000fce0000000000 */
[----:B--23--:R-:W-:Y:S05]  /*0160*/  CALL.ABS.NOINC R2 ;  /* 0x0000000002007343 */ /* 0x00cfea0003c00000 */
.L_x_0:
[----:B------:R-:W-:Y:S05]  /*0170*/  EXIT ;  /* 0x000000000000794d */ /* 0x000fea0003800000 */
.L_x_1:
[----:B------:R-:W-:-:S00]  /*0180*/  BRA `(.L_x_1) ;  /* 0xfffffffc00fc7947 */ /* 0x000fc0000383ffff */
[----:B------:R-:W-:-:S00]  /*0190*/  NOP ;  /* 0x0000000000007918 */ /* 0x000fc00000000000 */
        /* <DEDUP_REMOVED lines=14> */
.L_x_2:


//--------------------- .nv.global.init           --------------------------
	.section	.nv.global.init,"aw",@progbits
.nv.global.init:
	.type		$str,@object
	.size		$str,(.L_0 - $str)
$str:
        /*0000*/ 	.byte	0x49, 0x20, 0x61, 0x6d, 0x20, 0x74, 0x68, 0x72, 0x65, 0x61, 0x64, 0x20, 0x25, 0x64, 0x20, 0x7c
        /*0010*/ 	.byte	0x20, 0x6d, 0x79, 0x20, 0x53, 0x4d, 0x20, 0x49, 0x44, 0x20, 0x69, 0x73, 0x20, 0x25, 0x64, 0x20
        /*0020*/ 	.byte	0x7c, 0x20, 0x6d, 0x79, 0x20, 0x77, 0x61, 0x72, 0x70, 0x20, 0x49, 0x44, 0x20, 0x69, 0x73, 0x20
        /*0030*/ 	.byte	0x25, 0x64, 0x20, 0x7c, 0x20, 0x61, 0x6e, 0x64, 0x20, 0x6d, 0x79, 0x20, 0x77, 0x61, 0x72, 0x70
        /*0040*/ 	.byte	0x20, 0x6c, 0x61, 0x6e, 0x65, 0x20, 0x69, 0x73, 0x20, 0x25, 0x64, 0x0a, 0x00
.L_0:


//--------------------- .nv.shared.reserved.0     --------------------------
	.section	.nv.shared.reserved.0,"aw",@nobits
	.weak		__nv_reservedSMEM_offset_0_alias
	.size		__nv_reservedSMEM_offset_0_alias, 0, 64
	.other		__nv_reservedSMEM_offset_0_alias,@"STO_CUDA_RESERVED_SHARED STV_DEFAULT"
__nv_reservedSMEM_offset_0_alias:
	.zero		0
	.zero		64


//--------------------- .nv.constant0._Z8mykernelv --------------------------
	.section	.nv.constant0._Z8mykernelv,"a",@progbits
	.sectionflags	@""
	.align	4
.nv.constant0._Z8mykernelv:
	.zero		896


//--------------------- SYMBOLS --------------------------

	.type		.nv.reservedSmem.offset0,@object
	.size		.nv.reservedSmem.offset0,0x4
	.type		vprintf,@function
